//
// Generated by NVIDIA NVVM Compiler
//
// Compiler Build ID: CL-36424714
// Cuda compilation tools, release 13.0, V13.0.88
// Based on NVVM 20.0.0
//

.version 9.0
.target sm_100
.address_size 64

	// .globl	_Z10mallocTestv
.extern .func  (.param .b64 func_retval0) malloc
(
	.param .b64 malloc_param_0
)
;
.extern .func  (.param .b32 func_retval0) vprintf
(
	.param .b64 vprintf_param_0,
	.param .b64 vprintf_param_1
)
;
.extern .func free
(
	.param .b64 free_param_0
)
;
.global .align 1 .b8 $str[15] = {77, 97, 108, 108, 111, 99, 32, 69, 114, 114, 111, 114, 33, 10};
.global .align 1 .b8 $str$1[27] = {84, 104, 114, 101, 97, 100, 32, 37, 100, 32, 103, 111, 116, 32, 112, 111, 105, 110, 116, 101, 114, 58, 32, 37, 112, 10};

.visible .entry _Z10mallocTestv()
{
	.local .align 16 .b8 	__local_depot0[16];
	.reg .b64 	%SP;
	.reg .b64 	%SPL;
	.reg .pred 	%p<3>;
	.reg .b16 	%rs<2>;
	.reg .b32 	%r<6>;
	.reg .b64 	%rd<14>;

	mov.u64 	%SPL, __local_depot0;
	cvta.local.u64 	%SP, %SPL;
	{ // callseq 0, 0
	.param .b64 param0;
	st.param.b64 	[param0], 123;
	.param .b64 retval0;
	call.uni (retval0), 
	malloc, 
	(
	param0
	);
	ld.param.b64 	%rd4, [retval0];
	} // callseq 0
	setp.ne.s64 	%p1, %rd4, 0;
	@%p1 bra 	$L__BB0_2;
	mov.u64 	%rd11, $str;
	cvta.global.u64 	%rd12, %rd11;
	{ // callseq 3, 0
	.param .b64 param0;
	st.param.b64 	[param0], %rd12;
	.param .b64 param1;
	st.param.b64 	[param1], 0;
	.param .b32 retval0;
	call.uni (retval0), 
	vprintf, 
	(
	param0, 
	param1
	);
	ld.param.b32 	%r4, [retval0];
	} // callseq 3
	bra.uni 	$L__BB0_5;
$L__BB0_2:
	mov.b64 	%rd13, 0;
$L__BB0_3:
	add.s64 	%rd6, %rd4, %rd13;
	mov.b16 	%rs1, 0;
	st.u8 	[%rd6], %rs1;
	add.s64 	%rd3, %rd13, 1;
	setp.lt.u64 	%p2, %rd13, 122;
	mov.u64 	%rd13, %rd3;
	@%p2 bra 	$L__BB0_3;
	add.u64 	%rd7, %SP, 0;
	add.u64 	%rd8, %SPL, 0;
	mov.u32 	%r1, %tid.x;
	st.local.u32 	[%rd8], %r1;
	st.local.u64 	[%rd8+8], %rd4;
	mov.u64 	%rd9, $str$1;
	cvta.global.u64 	%rd10, %rd9;
	{ // callseq 1, 0
	.param .b64 param0;
	st.param.b64 	[param0], %rd10;
	.param .b64 param1;
	st.param.b64 	[param1], %rd7;
	.param .b32 retval0;
	call.uni (retval0), 
	vprintf, 
	(
	param0, 
	param1
	);
	ld.param.b32 	%r2, [retval0];
	} // callseq 1
	{ // callseq 2, 0
	.param .b64 param0;
	st.param.b64 	[param0], %rd4;
	call.uni 
	free, 
	(
	param0
	);
	} // callseq 2
$L__BB0_5:
	ret;

}


// ===== COMPILED SASS (sm_100) =====

	.target	sm_100

	.elftype	@"ET_EXEC"


//--------------------- .note.nv.tkinfo           --------------------------
	.section	.note.nv.tkinfo,"",@"SHT_NOTE"
	.sectionflags	@"SHF_NOTE_NV_TKINFO"
	.tkinfo
        /*0018*/ 	.word	0x00000002
        /*0030*/ 	.string	""
        /*0030*/ 	.string	"ptxas"
        /*0030*/ 	.string	"Cuda compilation tools, release 13.0, V13.0.88"
        /*0030*/ 	.string	"Build cuda_13.0.r13.0/compiler.36424714_0"
        /*0030*/ 	.string	"-arch sm_100 -m 64 "



//--------------------- .note.nv.cuinfo           --------------------------
	.section	.note.nv.cuinfo,"",@"SHT_NOTE"
	.sectionflags	@"SHF_NOTE_NV_CUINFO"
        /*0018*/ 	.short	0x0002
        /*001a*/ 	.short	0x0064
        /*001c*/ 	.short	0x0082
	.zero		2


//--------------------- .nv.info                  --------------------------
	.section	.nv.info,"",@"SHT_CUDA_INFO"
	.align	4


	//----- nvinfo : EIATTR_REGCOUNT
	.align		4
        /*0000*/ 	.byte	0x04, 0x2f
        /*0002*/ 	.short	(.L_3 - .L_2)
	.align		4
.L_2:
        /*0004*/ 	.word	index@(_Z10mallocTestv)
        /*0008*/ 	.word	0x00000018


	//----- nvinfo : EIATTR_FRAME_SIZE
	.align		4
.L_3:
        /*000c*/ 	.byte	0x04, 0x11
        /*000e*/ 	.short	(.L_5 - .L_4)
	.align		4
.L_4:
        /*0010*/ 	.word	index@(_Z10mallocTestv)
        /*0014*/ 	.word	0x00000010


	//----- nvinfo : EIATTR_MIN_STACK_SIZE
	.align		4
.L_5:
        /*0018*/ 	.byte	0x04, 0x12
        /*001a*/ 	.short	(.L_7 - .L_6)
	.align		4
.L_6:
        /*001c*/ 	.word	index@(_Z10mallocTestv)
        /*0020*/ 	.word	0x00000010
.L_7:


//--------------------- .nv.compat                --------------------------
	.section	.nv.compat,"",@"SHT_CUDA_COMPAT_INFO"
	.align	4
        /*0000*/ 	.byte	0x02, 0x09, 0x00, 0x00, 0x02, 0x02, 0x01, 0x00, 0x02, 0x05, 0x05, 0x00, 0x03, 0x07, 0x01, 0x01
        /*0010*/ 	.byte	0x02, 0x03, 0x00, 0x00, 0x02, 0x06, 0x01, 0x00, 0x04, 0x0b, 0x08, 0x00, 0x09, 0x00, 0x00, 0x00
        /*0020*/ 	.byte	0x00, 0x00, 0x00, 0x00


//--------------------- .nv.info._Z10mallocTestv  --------------------------
	.section	.nv.info._Z10mallocTestv,"",@"SHT_CUDA_INFO"
	.sectionflags	@""
	.align	4


	//----- nvinfo : EIATTR_CUDA_API_VERSION
	.align		4
        /*0000*/ 	.byte	0x04, 0x37
        /*0002*/ 	.short	(.L_9 - .L_8)
.L_8:
        /*0004*/ 	.word	0x00000082


	//----- nvinfo : EIATTR_SPARSE_MMA_MASK
	.align		4
.L_9:
        /*0008*/ 	.byte	0x03, 0x50
        /*000a*/ 	.short	0x0000


	//----- nvinfo : EIATTR_MAXREG_COUNT
	.align		4
        /*000c*/ 	.byte	0x03, 0x1b
        /*000e*/ 	.short	0x00ff


	//----- nvinfo : EIATTR_EXTERNS
	.align		4
        /*0010*/ 	.byte	0x04, 0x0f
        /*0012*/ 	.short	(.L_11 - .L_10)


	//   ....[0]....
	.align		4
.L_10:
        /*0014*/ 	.word	index@(malloc)


	//   ....[1]....
	.align		4
        /*0018*/ 	.word	index@(vprintf)


	//   ....[2]....
	.align		4
        /*001c*/ 	.word	index@(free)


	//----- nvinfo : EIATTR_MERCURY_ISA_VERSION
	.align		4
.L_11:
        /*0020*/ 	.byte	0x03, 0x5f
        /*0022*/ 	.short	0x0101


	//----- nvinfo : EIATTR_VRC_CTA_INIT_COUNT
	.align		4
        /*0024*/ 	.byte	0x02, 0x4a
	.zero		1
	.zero		1


	//----- nvinfo : EIATTR_SYSCALL_OFFSETS
	.align		4
        /*0028*/ 	.byte	0x04, 0x46
        /*002a*/ 	.short	(.L_13 - .L_12)


	//   ....[0]....
.L_12:
        /*002c*/ 	.word	0x000000b0


	//   ....[1]....
        /*0030*/ 	.word	0x00000190


	//   ....[2]....
        /*0034*/ 	.word	0x00000eb0


	//   ....[3]....
        /*0038*/ 	.word	0x00000f10


	//----- nvinfo : EIATTR_EXIT_INSTR_OFFSETS
	.align		4
.L_13:
        /*003c*/ 	.byte	0x04, 0x1c
        /*003e*/ 	.short	(.L_15 - .L_14)


	//   ....[0]....
.L_14:
        /*0040*/ 	.word	0x000001a0


	//   ....[1]....
        /*0044*/ 	.word	0x00000f20


	//----- nvinfo : EIATTR_CRS_STACK_SIZE
	.align		4
.L_15:
        /*0048*/ 	.byte	0x04, 0x1e
        /*004a*/ 	.short	(.L_17 - .L_16)
.L_16:
        /*004c*/ 	.word	0x00000000


	//----- nvinfo : EIATTR_SW_WAR
	.align		4
.L_17:
        /*0050*/ 	.byte	0x04, 0x36
        /*0052*/ 	.short	(.L_19 - .L_18)
.L_18:
        /*0054*/ 	.word	0x00000008
.L_19:


//--------------------- .nv.callgraph             --------------------------
	.section	.nv.callgraph,"",@"SHT_CUDA_CALLGRAPH"
	.align	4
	.sectionentsize	8
	.align		4
        /*0000*/ 	.word	0x00000000
	.align		4
        /*0004*/ 	.word	0xffffffff
	.align		4
        /*0008*/ 	.word	index@(_Z10mallocTestv)
	.align		4
        /*000c*/ 	.word	index@(free)
	.align		4
        /*0010*/ 	.word	index@(_Z10mallocTestv)
	.align		4
        /*0014*/ 	.word	index@(vprintf)
	.align		4
        /*0018*/ 	.word	index@(_Z10mallocTestv)
	.align		4
        /*001c*/ 	.word	index@(malloc)
	.align		4
        /*0020*/ 	.word	0x00000000
	.align		4
        /*0024*/ 	.word	0xfffffffe
	.align		4
        /*0028*/ 	.word	0x00000000
	.align		4
        /*002c*/ 	.word	0xfffffffd
	.align		4
        /*0030*/ 	.word	0x00000000
	.align		4
        /*0034*/ 	.word	0xfffffffc


//--------------------- .nv.constant4             --------------------------
	.section	.nv.constant4,"a",@progbits
	.align	8
	.align		8
.nv.constant4:
        /*0000*/ 	.dword	malloc
	.align		8
        /*0008*/ 	.dword	vprintf
	.align		8
        /*0010*/ 	.dword	free
	.align		8
        /*0018*/ 	.dword	$str
	.align		8
        /*0020*/ 	.dword	$str$1


//--------------------- .text._Z10mallocTestv     --------------------------
	.section	.text._Z10mallocTestv,"ax",@progbits
	.align	128
        .global         _Z10mallocTestv
        .type           _Z10mallocTestv,@function
        .size           _Z10mallocTestv,(.L_x_6 - _Z10mallocTestv)
        .other          _Z10mallocTestv,@"STO_CUDA_ENTRY STV_DEFAULT"
_Z10mallocTestv:
.text._Z10mallocTestv:
[----:B------:R-:W0:Y:S01]  /*0000*/  LDC R1, c[0x0][0x37c] ;  /* 0x0000df00ff017b82 */ /* 0x000e220000000800 */
[----:B------:R-:W-:Y:S01]  /*0010*/  MOV R0, 0x0 ;  /* 0x0000000000007802 */ /* 0x000fe20000000f00 */
[----:B------:R-:W1:Y:S01]  /*0020*/  LDCU UR4, c[0x0][0x2f8] ;  /* 0x00005f00ff0477ac */ /* 0x000e620008000800 */
[----:B0-----:R-:W-:-:S05]  /*0030*/  VIADD R1, R1, 0xfffffff0 ;  /* 0xfffffff001017836 */ /* 0x001fca0000000000 */
[----:B------:R0:W2:Y:S01]  /*0040*/  LDC.64 R6, c[0x4][R0] ;  /* 0x0100000000067b82 */ /* 0x0000a20000000a00 */
[----:B------:R-:W3:Y:S01]  /*0050*/  LDCU UR5, c[0x0][0x2fc] ;  /* 0x00005f80ff0577ac */ /* 0x000ee20008000800 */
[----:B------:R-:W-:Y:S02]  /*0060*/  IMAD.MOV.U32 R4, RZ, RZ, 0x7b ;  /* 0x0000007bff047424 */ /* 0x000fe400078e00ff */
[----:B------:R-:W-:Y:S01]  /*0070*/  IMAD.MOV.U32 R5, RZ, RZ, RZ ;  /* 0x000000ffff057224 */ /* 0x000fe200078e00ff */
[----:B-1----:R-:W-:-:S05]  /*0080*/  IADD3 R18, P0, PT, R1, UR4, RZ ;  /* 0x0000000401127c10 */ /* 0x002fca000ff1e0ff */
[----:B0--3--:R-:W-:-:S08]  /*0090*/  IMAD.X R2, RZ, RZ, UR5, P0 ;  /* 0x00000005ff027e24 */ /* 0x009fd000080e06ff */
[----:B------:R-:W-:-:S07]  /*00a0*/  LEPC R20, `(.L_x_0) ;  /* 0x000000001014794e */ /* 0x000fce0000000000 */
[----:B--2---:R-:W-:Y:S05]  /*00b0*/  CALL.ABS.NOINC R6 ;  /* 0x0000000006007343 */ /* 0x004fea0003c00000 */
.L_x_0:
[----:B------:R-:W0:Y:S01]  /*00c0*/  LDC.64 R6, c[0x0][0x358] ;  /* 0x0000d600ff067b82 */ /* 0x000e220000000a00 */
[----:B------:R-:W-:Y:S01]  /*00d0*/  ISETP.NE.U32.AND P0, PT, R4, RZ, PT ;  /* 0x000000ff0400720c */ /* 0x000fe20003f05070 */
[----:B------:R-:W-:Y:S02]  /*00e0*/  IMAD.MOV.U32 R16, RZ, RZ, R4 ;  /* 0x000000ffff107224 */ /* 0x000fe400078e0004 */
[----:B------:R-:W-:Y:S01]  /*00f0*/  IMAD.MOV.U32 R17, RZ, RZ, R5 ;  /* 0x000000ffff117224 */ /* 0x000fe200078e0005 */
[----:B------:R-:W-:-:S13]  /*0100*/  ISETP.NE.AND.EX P0, PT, R5, RZ, PT, P0 ;  /* 0x000000ff0500720c */ /* 0x000fda0003f05300 */
[----:B------:R-:W-:Y:S05]  /*0110*/  @P0 BRA `(.L_x_1) ;  /* 0x0000000000240947 */ /* 0x000fea0003800000 */
[----:B------:R-:W-:Y:S01]  /*0120*/  MOV R0, 0x8 ;  /* 0x0000000800007802 */ /* 0x000fe20000000f00 */
[----:B------:R-:W1:Y:S01]  /*0130*/  LDCU.64 UR4, c[0x4][0x18] ;  /* 0x01000300ff0477ac */ /* 0x000e620008000a00 */
[----:B0-----:R-:W-:Y:S02]  /*0140*/  CS2R R6, SRZ ;  /* 0x0000000000067805 */ /* 0x001fe4000001ff00 */
[----:B------:R0:W2:Y:S01]  /*0150*/  LDC.64 R2, c[0x4][R0] ;  /* 0x0100000000027b82 */ /* 0x0000a20000000a00 */
[----:B-1----:R-:W-:Y:S02]  /*0160*/  IMAD.U32 R4, RZ, RZ, UR4 ;  /* 0x00000004ff047e24 */ /* 0x002fe4000f8e00ff */
[----:B------:R-:W-:-:S07]  /*0170*/  IMAD.U32 R5, RZ, RZ, UR5 ;  /* 0x00000005ff057e24 */ /* 0x000fce000f8e00ff */
[----:B------:R-:W-:-:S07]  /*0180*/  LEPC R20, `(.L_x_2) ;  /* 0x000000001014794e */ /* 0x000fce0000000000 */
[----:B0-2---:R-:W-:Y:S05]  /*0190*/  CALL.ABS.NOINC R2 ;  /* 0x0000000002007343 */ /* 0x005fea0003c00000 */
.L_x_2:
[----:B------:R-:W-:Y:S05]  /*01a0*/  EXIT ;  /* 0x000000000000794d */ /* 0x000fea0003800000 */
.L_x_1:
[----:B------:R-:W1:Y:S01]  /*01b0*/  S2R R0, SR_TID.X ;  /* 0x0000000000007919 */ /* 0x000e620000002100 */
[C---:B0-----:R-:W-:Y:S02]  /*01c0*/  R2UR UR64, R6.reuse ;  /* 0x00000000064072ca */ /* 0x041fe400000e0000 */
[C---:B------:R-:W-:Y:S02]  /*01d0*/  R2UR UR65, R7.reuse ;  /* 0x00000000074172ca */ /* 0x040fe400000e0000 */
[C---:B------:R-:W-:Y:S02]  /*01e0*/  R2UR UR66, R6.reuse ;  /* 0x00000000064272ca */ /* 0x040fe400000e0000 */
[C---:B------:R-:W-:Y:S02]  /*01f0*/  R2UR UR67, R7.reuse ;  /* 0x00000000074372ca */ /* 0x040fe400000e0000 */
[----:B------:R-:W-:Y:S02]  /*0200*/  R2UR UR68, R6 ;  /* 0x00000000064472ca */ /* 0x000fe400000e0000 */
[----:B------:R-:W-:-:S02]  /*0210*/  R2UR UR69, R7 ;  /* 0x00000000074572ca */ /* 0x000fc400000e0000 */
[C---:B------:R-:W-:Y:S02]  /*0220*/  R2UR UR70, R6.reuse ;  /* 0x00000000064672ca */ /* 0x040fe400000e0000 */
[C---:B------:R-:W-:Y:S01]  /*0230*/  R2UR UR71, R7.reuse ;  /* 0x00000000074772ca */ /* 0x040fe200000e0000 */
[----:B------:R0:W-:Y:S01]  /*0240*/  ST.E.U8 desc[UR64][R16.64+0x7a], RZ ;  /* 0x00007aff10007985 */ /* 0x0001e2000c101140 */
[C---:B------:R-:W-:Y:S02]  /*0250*/  R2UR UR72, R6.reuse ;  /* 0x00000000064872ca */ /* 0x040fe400000e0000 */
[C---:B------:R-:W-:Y:S01]  /*0260*/  R2UR UR73, R7.reuse ;  /* 0x00000000074972ca */ /* 0x040fe200000e0000 */
[----:B------:R0:W-:Y:S01]  /*0270*/  ST.E.U8 desc[UR66][R16.64], RZ ;  /* 0x000000ff10007985 */ /* 0x0001e2000c101142 */
[C---:B------:R-:W-:Y:S02]  /*0280*/  R2UR UR74, R6.reuse ;  /* 0x00000000064a72ca */ /* 0x040fe400000e0000 */
[----:B------:R-:W-:Y:S01]  /*0290*/  R2UR UR75, R7 ;  /* 0x00000000074b72ca */ /* 0x000fe200000e0000 */
[----:B------:R0:W-:Y:S01]  /*02a0*/  ST.E.U8 desc[UR68][R16.64+0x1], RZ ;  /* 0x000001ff10007985 */ /* 0x0001e2000c101144 */
[----:B------:R-:W-:-:S02]  /*02b0*/  R2UR UR76, R6 ;  /* 0x00000000064c72ca */ /* 0x000fc400000e0000 */
        /* <DEDUP_REMOVED lines=87> */
[C---:B------:R-:W-:Y:S01]  /*0830*/  R2UR UR61, R7.reuse ;  /* 0x00000000073d72ca */ /* 0x040fe200000e0000 */
[----:B------:R0:W-:Y:S01]  /*0840*/  ST.E.U8 desc[UR54][R16.64+0x1f], RZ ;  /* 0x00001fff10007985 */ /* 0x0001e2000c101136 */
[----:B------:R-:W-:Y:S01]  /*0850*/  R2UR UR62, R6 ;  /* 0x00000000063e72ca */ /* 0x000fe200000e0000 */
[----:B------:R-:W-:Y:S01]  /*0860*/  IMAD.MOV.U32 R6, RZ, RZ, R18 ;  /* 0x000000ffff067224 */ /* 0x000fe200078e0012 */
[----:B------:R-:W-:Y:S01]  /*0870*/  R2UR UR63, R7 ;  /* 0x00000000073f72ca */ /* 0x000fe200000e0000 */
[----:B------:R0:W-:Y:S01]  /*0880*/  ST.E.U8 desc[UR56][R16.64+0x20], RZ ;  /* 0x000020ff10007985 */ /* 0x0001e2000c101138 */
[----:B------:R-:W-:Y:S01]  /*0890*/  MOV R3, 0x8 ;  /* 0x0000000800037802 */ /* 0x000fe20000000f00 */
[----:B------:R-:W-:-:S02]  /*08a0*/  IMAD.MOV.U32 R7, RZ, RZ, R2 ;  /* 0x000000ffff077224 */ /* 0x000fc400078e0002 */
[----:B------:R0:W-:Y:S01]  /*08b0*/  ST.E.U8 desc[UR58][R16.64+0x21], RZ ;  /* 0x000021ff10007985 */ /* 0x0001e2000c10113a */
[----:B------:R0:W2:Y:S03]  /*08c0*/  LDC.64 R8, c[0x4][R3] ;  /* 0x0100000003087b82 */ /* 0x0000a60000000a00 */
[----:B------:R0:W-:Y:S04]  /*08d0*/  ST.E.U8 desc[UR60][R16.64+0x22], RZ ;  /* 0x000022ff10007985 */ /* 0x0001e8000c10113c */
        /* <DEDUP_REMOVED lines=50> */
[----:B------:R0:W-:Y:S01]  /*0c00*/  ST.E.U8 desc[UR14][R16.64+0x55], RZ ;  /* 0x000055ff10007985 */ /* 0x0001e2000c10110e */
[----:B------:R-:W3:Y:S03]  /*0c10*/  LDCU.64 UR14, c[0x4][0x20] ;  /* 0x01000400ff0e77ac */ /* 0x000ee60008000a00 */
[----:B------:R0:W-:Y:S04]  /*0c20*/  ST.E.U8 desc[UR16][R16.64+0x56], RZ ;  /* 0x000056ff10007985 */ /* 0x0001e8000c101110 */
[----:B------:R0:W-:Y:S04]  /*0c30*/  ST.E.U8 desc[UR18][R16.64+0x57], RZ ;  /* 0x000057ff10007985 */ /* 0x0001e8000c101112 */
[----:B------:R0:W-:Y:S04]  /*0c40*/  ST.E.U8 desc[UR20][R16.64+0x58], RZ ;  /* 0x000058ff10007985 */ /* 0x0001e8000c101114 */
[----:B------:R0:W-:Y:S01]  /*0c50*/  ST.E.U8 desc[UR22][R16.64+0x59], RZ ;  /* 0x000059ff10007985 */ /* 0x0001e2000c101116 */
[----:B---3--:R-:W-:-:S03]  /*0c60*/  IMAD.U32 R4, RZ, RZ, UR14 ;  /* 0x0000000eff047e24 */ /* 0x008fc6000f8e00ff */
[----:B------:R0:W-:Y:S01]  /*0c70*/  ST.E.U8 desc[UR24][R16.64+0x5a], RZ ;  /* 0x00005aff10007985 */ /* 0x0001e2000c101118 */
[----:B------:R-:W-:-:S03]  /*0c80*/  IMAD.U32 R5, RZ, RZ, UR15 ;  /* 0x0000000fff057e24 */ /* 0x000fc6000f8e00ff */
        /* <DEDUP_REMOVED lines=31> */
[----:B-1----:R0:W-:Y:S04]  /*0e80*/  STL [R1], R0 ;  /* 0x0000000001007387 */ /* 0x0021e80000100800 */
[----:B--2---:R0:W-:Y:S02]  /*0e90*/  STL.64 [R1+0x8], R16 ;  /* 0x0000081001007387 */ /* 0x0041e40000100a00 */
[----:B------:R-:W-:-:S07]  /*0ea0*/  LEPC R20, `(.L_x_3) ;  /* 0x000000001014794e */ /* 0x000fce0000000000 */
[----:B0-----:R-:W-:Y:S05]  /*0eb0*/  CALL.ABS.NOINC R8 ;  /* 0x0000000008007343 */ /* 0x001fea0003c00000 */
.L_x_3:
[----:B------:R-:W-:Y:S01]  /*0ec0*/  MOV R0, 0x10 ;  /* 0x0000001000007802 */ /* 0x000fe20000000f00 */
[----:B------:R-:W-:Y:S02]  /*0ed0*/  IMAD.MOV.U32 R5, RZ, RZ, R17 ;  /* 0x000000ffff057224 */ /* 0x000fe400078e0011 */
[----:B------:R-:W-:Y:S01]  /*0ee0*/  IMAD.MOV.U32 R4, RZ, RZ, R16 ;  /* 0x000000ffff047224 */ /* 0x000fe200078e0010 */
[----:B------:R0:W1:Y:S06]  /*0ef0*/  LDC.64 R2, c[0x4][R0] ;  /* 0x0100000000027b82 */ /* 0x00006c0000000a00 */
[----:B------:R-:W-:-:S07]  /*0f00*/  LEPC R20, `(.L_x_4) ;  /* 0x000000001014794e */ /* 0x000fce0000000000 */
[----:B01----:R-:W-:Y:S05]  /*0f10*/  CALL.ABS.NOINC R2 ;  /* 0x0000000002007343 */ /* 0x003fea0003c00000 */
.L_x_4:
[----:B------:R-:W-:Y:S05]  /*0f20*/  EXIT ;  /* 0x000000000000794d */ /* 0x000fea0003800000 */
.L_x_5:
[----:B------:R-:W-:-:S00]  /*0f30*/  BRA `(.L_x_5) ;  /* 0xfffffffc00fc7947 */ /* 0x000fc0000383ffff */
[----:B------:R-:W-:-:S00]  /*0f40*/  NOP ;  /* 0x0000000000007918 */ /* 0x000fc00000000000 */
        /* <DEDUP_REMOVED lines=11> */
.L_x_6:


//--------------------- .nv.global.init           --------------------------
	.section	.nv.global.init,"aw",@progbits
.nv.global.init:
	.type		$str,@object
	.size		$str,($str$1 - $str)
$str:
        /*0000*/ 	.byte	0x4d, 0x61, 0x6c, 0x6c, 0x6f, 0x63, 0x20, 0x45, 0x72, 0x72, 0x6f, 0x72, 0x21, 0x0a, 0x00
	.type		$str$1,@object
	.size		$str$1,(.L_1 - $str$1)
$str$1:
        /*000f*/ 	.byte	0x54, 0x68, 0x72, 0x65, 0x61, 0x64, 0x20, 0x25, 0x64, 0x20, 0x67, 0x6f, 0x74, 0x20, 0x70, 0x6f
        /*001f*/ 	.byte	0x69, 0x6e, 0x74, 0x65, 0x72, 0x3a, 0x20, 0x25, 0x70, 0x0a, 0x00
.L_1:


//--------------------- .nv.shared.reserved.0     --------------------------
	.section	.nv.shared.reserved.0,"aw",@nobits
	.weak		__nv_reservedSMEM_offset_0_alias
	.size		__nv_reservedSMEM_offset_0_alias, 0, 64
	.other		__nv_reservedSMEM_offset_0_alias,@"STO_CUDA_RESERVED_SHARED STV_DEFAULT"
__nv_reservedSMEM_offset_0_alias:
	.zero		0
	.zero		64


//--------------------- .nv.constant0._Z10mallocTestv --------------------------
	.section	.nv.constant0._Z10mallocTestv,"a",@progbits
	.sectionflags	@""
	.align	4
.nv.constant0._Z10mallocTestv:
	.zero		896


//--------------------- SYMBOLS --------------------------

	.type		.nv.reservedSmem.offset0,@object
	.size		.nv.reservedSmem.offset0,0x4
	.type		malloc,@function
	.type		vprintf,@function
	.type		free,@function
